	.headerflags	@"EF_CUDA_TEXMODE_UNIFIED EF_CUDA_64BIT_ADDRESS EF_CUDA_ACCELERATORS EF_CUDA_SM90 EF_CUDA_VIRTUAL_SM(EF_CUDA_SM90)"
	.elftype	@"ET_EXEC"


//--------------------- .nv.info                  --------------------------
	.section	.nv.info,"",@"SHT_CUDA_INFO"
	.align	4


	//----- nvinfo : EIATTR_REGCOUNT
	.align		4
        /*0000*/ 	.byte	0x04, 0x2f
        /*0002*/ 	.short	(.L_3 - .L_2)
	.align		4
.L_2:
        /*0004*/ 	.word	index@(triton_poi_fused__native_batch_norm_legit_no_training_leaky_relu_35)
        /*0008*/ 	.word	0x00000028


	//----- nvinfo : EIATTR_MIN_STACK_SIZE
	.align		4
.L_3:
        /*000c*/ 	.byte	0x04, 0x12
        /*000e*/ 	.short	(.L_5 - .L_4)
	.align		4
.L_4:
        /*0010*/ 	.word	index@(triton_poi_fused__native_batch_norm_legit_no_training_leaky_relu_35)
        /*0014*/ 	.word	0x00000000


	//----- nvinfo : EIATTR_FRAME_SIZE
	.align		4
.L_5:
        /*0018*/ 	.byte	0x04, 0x11
        /*001a*/ 	.short	(.L_7 - .L_6)
	.align		4
.L_6:
        /*001c*/ 	.word	index@(triton_poi_fused__native_batch_norm_legit_no_training_leaky_relu_35)
        /*0020*/ 	.word	0x00000000


	//----- nvinfo : EIATTR_MIN_STACK_SIZE
	.align		4
.L_7:
        /*0024*/ 	.byte	0x04, 0x12
        /*0026*/ 	.short	(.L_9 - .L_8)
	.align		4
.L_8:
        /*0028*/ 	.word	index@(triton_poi_fused__native_batch_norm_legit_no_training_leaky_relu_35)
        /*002c*/ 	.word	0x00000000
.L_9:


//--------------------- .nv.info.triton_poi_fused__native_batch_norm_legit_no_training_leaky_relu_35 --------------------------
	.section	.nv.info.triton_poi_fused__native_batch_norm_legit_no_training_leaky_relu_35,"",@"SHT_CUDA_INFO"
	.sectionflags	@""
	.align	4


	//----- nvinfo : EIATTR_CUDA_API_VERSION
	.align		4
        /*0000*/ 	.byte	0x04, 0x37
        /*0002*/ 	.short	(.L_11 - .L_10)
.L_10:
        /*0004*/ 	.word	0x0000007c


	//----- nvinfo : EIATTR_KPARAM_INFO
	.align		4
.L_11:
        /*0008*/ 	.byte	0x04, 0x17
        /*000a*/ 	.short	(.L_13 - .L_12)
.L_12:
        /*000c*/ 	.word	0x00000000
        /*0010*/ 	.short	0x0007
        /*0012*/ 	.short	0x0034
        /*0014*/ 	.byte	0x00, 0xf0, 0x11, 0x00


	//----- nvinfo : EIATTR_KPARAM_INFO
	.align		4
.L_13:
        /*0018*/ 	.byte	0x04, 0x17
        /*001a*/ 	.short	(.L_15 - .L_14)
.L_14:
        /*001c*/ 	.word	0x00000000
        /*0020*/ 	.short	0x0006
        /*0022*/ 	.short	0x0030
        /*0024*/ 	.byte	0x00, 0xf0, 0x11, 0x00


	//----- nvinfo : EIATTR_KPARAM_INFO
	.align		4
.L_15:
        /*0028*/ 	.byte	0x04, 0x17
        /*002a*/ 	.short	(.L_17 - .L_16)
.L_16:
        /*002c*/ 	.word	0x00000000
        /*0030*/ 	.short	0x0005
        /*0032*/ 	.short	0x0028
        /*0034*/ 	.byte	0x00, 0xf4, 0x21, 0x00


	//----- nvinfo : EIATTR_KPARAM_INFO
	.align		4
.L_17:
        /*0038*/ 	.byte	0x04, 0x17
        /*003a*/ 	.short	(.L_19 - .L_18)
.L_18:
        /*003c*/ 	.word	0x00000000
        /*0040*/ 	.short	0x0004
        /*0042*/ 	.short	0x0020
        /*0044*/ 	.byte	0x00, 0xf4, 0x21, 0x00


	//----- nvinfo : EIATTR_KPARAM_INFO
	.align		4
.L_19:
        /*0048*/ 	.byte	0x04, 0x17
        /*004a*/ 	.short	(.L_21 - .L_20)
.L_20:
        /*004c*/ 	.word	0x00000000
        /*0050*/ 	.short	0x0003
        /*0052*/ 	.short	0x0018
        /*0054*/ 	.byte	0x00, 0xf4, 0x21, 0x00


	//----- nvinfo : EIATTR_KPARAM_INFO
	.align		4
.L_21:
        /*0058*/ 	.byte	0x04, 0x17
        /*005a*/ 	.short	(.L_23 - .L_22)
.L_22:
        /*005c*/ 	.word	0x00000000
        /*0060*/ 	.short	0x0002
        /*0062*/ 	.short	0x0010
        /*0064*/ 	.byte	0x00, 0xf4, 0x21, 0x00


	//----- nvinfo : EIATTR_KPARAM_INFO
	.align		4
.L_23:
        /*0068*/ 	.byte	0x04, 0x17
        /*006a*/ 	.short	(.L_25 - .L_24)
.L_24:
        /*006c*/ 	.word	0x00000000
        /*0070*/ 	.short	0x0001
        /*0072*/ 	.short	0x0008
        /*0074*/ 	.byte	0x00, 0xf4, 0x21, 0x00


	//----- nvinfo : EIATTR_KPARAM_INFO
	.align		4
.L_25:
        /*0078*/ 	.byte	0x04, 0x17
        /*007a*/ 	.short	(.L_27 - .L_26)
.L_26:
        /*007c*/ 	.word	0x00000000
        /*0080*/ 	.short	0x0000
        /*0082*/ 	.short	0x0000
        /*0084*/ 	.byte	0x00, 0xf4, 0x21, 0x00


	//----- nvinfo : EIATTR_SPARSE_MMA_MASK
	.align		4
.L_27:
        /*0088*/ 	.byte	0x03, 0x50
        /*008a*/ 	.short	0x0000


	//----- nvinfo : EIATTR_MAXREG_COUNT
	.align		4
        /*008c*/ 	.byte	0x03, 0x1b
        /*008e*/ 	.short	0x00ff


	//----- nvinfo : EIATTR_EXIT_INSTR_OFFSETS
	.align		4
        /*0090*/ 	.byte	0x04, 0x1c
        /*0092*/ 	.short	(.L_29 - .L_28)


	//   ....[0]....
.L_28:
        /*0094*/ 	.word	0x00001100


	//   ....[1]....
        /*0098*/ 	.word	0x00001150


	//----- nvinfo : EIATTR_REQNTID
	.align		4
.L_29:
        /*009c*/ 	.byte	0x04, 0x10
        /*009e*/ 	.short	(.L_31 - .L_30)
.L_30:
        /*00a0*/ 	.word	0x00000100
        /*00a4*/ 	.word	0x00000001
        /*00a8*/ 	.word	0x00000001


	//----- nvinfo : EIATTR_CBANK_PARAM_SIZE
	.align		4
.L_31:
        /*00ac*/ 	.byte	0x03, 0x19
        /*00ae*/ 	.short	0x0038


	//----- nvinfo : EIATTR_PARAM_CBANK
	.align		4
        /*00b0*/ 	.byte	0x04, 0x0a
        /*00b2*/ 	.short	(.L_33 - .L_32)
	.align		4
.L_32:
        /*00b4*/ 	.word	index@(.nv.constant0.triton_poi_fused__native_batch_norm_legit_no_training_leaky_relu_35)
        /*00b8*/ 	.short	0x0210
        /*00ba*/ 	.short	0x0038


	//----- nvinfo : EIATTR_SW_WAR
	.align		4
.L_33:
        /*00bc*/ 	.byte	0x04, 0x36
        /*00be*/ 	.short	(.L_35 - .L_34)
.L_34:
        /*00c0*/ 	.word	0x00000008
.L_35:


//--------------------- .nv.callgraph             --------------------------
	.section	.nv.callgraph,"",@"SHT_CUDA_CALLGRAPH"
	.align	4
	.sectionentsize	8
	.align		4
        /*0000*/ 	.word	0x00000000
	.align		4
        /*0004*/ 	.word	0xffffffff
	.align		4
        /*0008*/ 	.word	0x00000000
	.align		4
        /*000c*/ 	.word	0xfffffffe
	.align		4
        /*0010*/ 	.word	0x00000000
	.align		4
        /*0014*/ 	.word	0xfffffffd
	.align		4
        /*0018*/ 	.word	0x00000000
	.align		4
        /*001c*/ 	.word	0xfffffffc


//--------------------- .nv.constant4             --------------------------
	.section	.nv.constant4,"a",@progbits
	.align	8
	.align		8
.nv.constant4:
        /*0000*/ 	.dword	_$_str
	.align		8
        /*0008*/ 	.dword	_$_str_$_2


//--------------------- .text.triton_poi_fused__native_batch_norm_legit_no_training_leaky_relu_35 --------------------------
	.section	.text.triton_poi_fused__native_batch_norm_legit_no_training_leaky_relu_35,"ax",@progbits
	.sectionflags	@"SHF_BARRIERS=1"
	.align	128
        .global         triton_poi_fused__native_batch_norm_legit_no_training_leaky_relu_35
        .type           triton_poi_fused__native_batch_norm_legit_no_training_leaky_relu_35,@function
        .size           triton_poi_fused__native_batch_norm_legit_no_training_leaky_relu_35,(.L_x_1 - triton_poi_fused__native_batch_norm_legit_no_training_leaky_relu_35)
        .other          triton_poi_fused__native_batch_norm_legit_no_training_leaky_relu_35,@"STO_CUDA_ENTRY STV_DEFAULT"
triton_poi_fused__native_batch_norm_legit_no_training_leaky_relu_35:
.text.triton_poi_fused__native_batch_norm_legit_no_training_leaky_relu_35:
[----:B------:R-:W0:Y:S01]  /*0000*/  LDC R1, c[0x0][0x28] ;  /* 0x00000a00ff017b82 */ /* 0x000e220000000800 */
[----:B------:R-:W1:Y:S07]  /*0010*/  S2R R2, SR_TID.X ;  /* 0x0000000000027919 */ /* 0x000e6e0000002100 */
[----:B------:R-:W2:Y:S01]  /*0020*/  LDC.64 R36, c[0x0][0x210] ;  /* 0x00008400ff247b82 */ /* 0x000ea20000000a00 */
[----:B------:R-:W-:Y:S02]  /*0030*/  CS2R R4, SRZ ;  /* 0x0000000000047805 */ /* 0x000fe4000001ff00 */
[----:B------:R-:W-:Y:S01]  /*0040*/  CS2R R6, SRZ ;  /* 0x0000000000067805 */ /* 0x000fe2000001ff00 */
[----:B------:R-:W3:Y:S01]  /*0050*/  S2R R0, SR_CTAID.X ;  /* 0x0000000000007919 */ /* 0x000ee20000002500 */
[----:B------:R-:W-:-:S02]  /*0060*/  CS2R R8, SRZ ;  /* 0x0000000000087805 */ /* 0x000fc4000001ff00 */
[----:B------:R-:W-:Y:S01]  /*0070*/  CS2R R10, SRZ ;  /* 0x00000000000a7805 */ /* 0x000fe2000001ff00 */
[----:B------:R-:W-:Y:S01]  /*0080*/  ULDC.64 UR6, c[0x0][0x208] ;  /* 0x0000820000067ab9 */ /* 0x000fe20000000a00 */
[----:B------:R-:W4:Y:S01]  /*0090*/  S2R R32, SR_CTAID.Y ;  /* 0x0000000000207919 */ /* 0x000f220000002600 */
[----:B------:R-:W5:Y:S01]  /*00a0*/  LDC.64 R16, c[0x0][0x218] ;  /* 0x00008600ff107b82 */ /* 0x000f620000000a00 */
[----:B------:R-:W-:-:S07]  /*00b0*/  CS2R R12, SRZ ;  /* 0x00000000000c7805 */ /* 0x000fce000001ff00 */
[----:B------:R-:W2:Y:S01]  /*00c0*/  LDC.64 R28, c[0x0][0x220] ;  /* 0x00008800ff1c7b82 */ /* 0x000ea20000000a00 */
[----:B-1----:R-:W-:Y:S01]  /*00d0*/  SHF.R.U32.HI R15, RZ, 0x2, R2 ;  /* 0x00000002ff0f7819 */ /* 0x002fe20000011602 */
[----:B------:R-:W-:Y:S02]  /*00e0*/  IMAD.SHL.U32 R3, R2, 0x4, RZ ;  /* 0x0000000402037824 */ /* 0x000fe400078e00ff */
[----:B---3--:R-:W-:Y:S01]  /*00f0*/  IMAD.SHL.U32 R0, R0, 0x10, RZ ;  /* 0x0000001000007824 */ /* 0x008fe200078e00ff */
[----:B------:R-:W-:-:S04]  /*0100*/  SGXT.U32 R15, R15, 0x6 ;  /* 0x000000060f0f781a */ /* 0x000fc80000000000 */
[----:B------:R-:W-:Y:S02]  /*0110*/  LOP3.LUT R33, R0, 0xc, R3, 0xf8, !PT ;  /* 0x0000000c00217812 */ /* 0x000fe400078ef803 */
[----:B----4-:R-:W-:Y:S02]  /*0120*/  PRMT R18, R15, 0x6540, R32 ;  /* 0x000065400f127816 */ /* 0x010fe40000000020 */
[----:B------:R-:W-:Y:S02]  /*0130*/  CS2R R14, SRZ ;  /* 0x00000000000e7805 */ /* 0x000fe4000001ff00 */
[C---:B------:R-:W-:Y:S01]  /*0140*/  ISETP.GE.AND P0, PT, R33.reuse, 0x80, PT ;  /* 0x000000802100780c */ /* 0x040fe20003f06270 */
[----:B-----5:R-:W-:Y:S01]  /*0150*/  IMAD.WIDE R34, R33, 0x4, R16 ;  /* 0x0000000421227825 */ /* 0x020fe200078e0210 */
[C---:B------:R-:W-:Y:S02]  /*0160*/  LOP3.LUT R20, R18.reuse, 0x40, RZ, 0xfc, !PT ;  /* 0x0000004012147812 */ /* 0x040fe400078efcff */
[----:B------:R-:W-:-:S02]  /*0170*/  LOP3.LUT R24, R18, 0xc0, RZ, 0xfc, !PT ;  /* 0x000000c012187812 */ /* 0x000fc400078efcff */
[----:B------:R-:W-:Y:S01]  /*0180*/  LOP3.LUT R22, R18, 0x80, RZ, 0xfc, !PT ;  /* 0x0000008012167812 */ /* 0x000fe200078efcff */
[--C-:B------:R-:W-:Y:S01]  /*0190*/  IMAD R27, R20, 0x80, R33.reuse ;  /* 0x00000080141b7824 */ /* 0x100fe200078e0221 */
[----:B------:R-:W-:Y:S01]  /*01a0*/  ISETP.LT.AND P1, PT, R18, 0x100, !P0 ;  /* 0x000001001200780c */ /* 0x000fe20004721270 */
[----:B------:R-:W-:Y:S01]  /*01b0*/  IMAD R19, R24, 0x80, R33 ;  /* 0x0000008018137824 */ /* 0x000fe200078e0221 */
[----:B------:R-:W-:Y:S01]  /*01c0*/  ISETP.LT.AND P2, PT, R20, 0x100, !P0 ;  /* 0x000001001400780c */ /* 0x000fe20004741270 */
[----:B--2---:R-:W-:Y:S01]  /*01d0*/  IMAD.WIDE R26, R27, 0x4, R36 ;  /* 0x000000041b1a7825 */ /* 0x004fe200078e0224 */
[----:B------:R-:W-:Y:S02]  /*01e0*/  ISETP.LT.AND P4, PT, R24, 0x100, !P0 ;  /* 0x000001001800780c */ /* 0x000fe40004781270 */
[----:B------:R-:W-:Y:S02]  /*01f0*/  LEA R25, R18, R33, 0x7 ;  /* 0x0000002112197211 */ /* 0x000fe400078e38ff */
[----:B------:R-:W-:-:S02]  /*0200*/  CS2R R16, SRZ ;  /* 0x0000000000107805 */ /* 0x000fc4000001ff00 */
[C---:B------:R-:W-:Y:S01]  /*0210*/  LEA R31, R22.reuse, R33, 0x7 ;  /* 0x00000021161f7211 */ /* 0x040fe200078e38ff */
[----:B------:R1:W2:Y:S01]  /*0220*/  @!P0 LDG.E.EL.128 R12, desc[UR6][R34.64] ;  /* 0x00000006220c8981 */ /* 0x0002a2000c2e1d00 */
[----:B------:R-:W-:Y:S01]  /*0230*/  ISETP.LT.AND P3, PT, R22, 0x100, !P0 ;  /* 0x000001001600780c */ /* 0x000fe20004761270 */
[--C-:B------:R-:W-:Y:S01]  /*0240*/  IMAD.WIDE R24, R25, 0x4, R36.reuse ;  /* 0x0000000419187825 */ /* 0x100fe200078e0224 */
[----:B------:R-:W-:Y:S02]  /*0250*/  CS2R R20, SRZ ;  /* 0x0000000000147805 */ /* 0x000fe4000001ff00 */
[----:B------:R-:W-:Y:S01]  /*0260*/  CS2R R22, SRZ ;  /* 0x0000000000167805 */ /* 0x000fe2000001ff00 */
[--C-:B------:R-:W-:Y:S01]  /*0270*/  IMAD.WIDE R30, R31, 0x4, R36.reuse ;  /* 0x000000041f1e7825 */ /* 0x100fe200078e0224 */
[----:B------:R3:W2:Y:S03]  /*0280*/  @P1 LDG.E.EL.128 R4, desc[UR6][R24.64] ;  /* 0x0000000618041981 */ /* 0x0006a6000c2e1d00 */
[----:B------:R-:W-:Y:S01]  /*0290*/  IMAD.WIDE R36, R19, 0x4, R36 ;  /* 0x0000000413247825 */ /* 0x000fe200078e0224 */
[----:B------:R4:W5:Y:S01]  /*02a0*/  @P2 LDG.E.EL.128 R8, desc[UR6][R26.64] ;  /* 0x000000061a082981 */ /* 0x000962000c2e1d00 */
[----:B------:R-:W-:Y:S01]  /*02b0*/  CS2R R18, SRZ ;  /* 0x0000000000127805 */ /* 0x000fe2000001ff00 */
[----:B-1----:R-:W1:Y:S02]  /*02c0*/  LDC.64 R34, c[0x0][0x228] ;  /* 0x00008a00ff227b82 */ /* 0x002e640000000a00 */
[----:B------:R4:W5:Y:S01]  /*02d0*/  @P4 LDG.E.EL.128 R20, desc[UR6][R36.64] ;  /* 0x0000000624144981 */ /* 0x000962000c2e1d00 */
[----:B---3--:R-:W-:-:S03]  /*02e0*/  CS2R R24, SRZ ;  /* 0x0000000000187805 */ /* 0x008fc6000001ff00 */
[----:B------:R3:W5:Y:S01]  /*02f0*/  @P3 LDG.E.EL.128 R16, desc[UR6][R30.64] ;  /* 0x000000061e103981 */ /* 0x000762000c2e1d00 */
[----:B----4-:R-:W-:Y:S01]  /*0300*/  CS2R R26, SRZ ;  /* 0x00000000001a7805 */ /* 0x010fe2000001ff00 */
[----:B0-----:R-:W-:-:S05]  /*0310*/  IMAD.WIDE R36, R33, 0x4, R28 ;  /* 0x0000000421247825 */ /* 0x001fca00078e021c */
[----:B------:R-:W4:Y:S01]  /*0320*/  @!P0 LDG.E.EL.128 R24, desc[UR6][R36.64] ;  /* 0x0000000624188981 */ /* 0x000f22000c2e1d00 */
[----:B------:R-:W-:Y:S02]  /*0330*/  CS2R R28, SRZ ;  /* 0x00000000001c7805 */ /* 0x000fe4000001ff00 */
[----:B---3--:R-:W-:Y:S01]  /*0340*/  CS2R R30, SRZ ;  /* 0x00000000001e7805 */ /* 0x008fe2000001ff00 */
[----:B-1----:R-:W-:-:S05]  /*0350*/  IMAD.WIDE R34, R33, 0x4, R34 ;  /* 0x0000000421227825 */ /* 0x002fca00078e0222 */
[----:B------:R0:W3:Y:S01]  /*0360*/  @!P0 LDG.E.EL.128 R28, desc[UR6][R34.64] ;  /* 0x00000006221c8981 */ /* 0x0000e2000c2e1d00 */
[C---:B--2---:R-:W-:Y:S01]  /*0370*/  FADD R4, -R12.reuse, R4 ;  /* 0x000000040c047221 */ /* 0x044fe20000000100 */
[C---:B-----5:R-:W-:Y:S01]  /*0380*/  FADD R8, -R12.reuse, R8 ;  /* 0x000000080c087221 */ /* 0x060fe20000000100 */
[C---:B------:R-:W-:Y:S01]  /*0390*/  FADD R20, -R12.reuse, R20 ;  /* 0x000000140c147221 */ /* 0x040fe20000000100 */
[----:B------:R-:W-:Y:S01]  /*03a0*/  FADD R16, -R12, R16 ;  /* 0x000000100c107221 */ /* 0x000fe20000000100 */
[----:B----4-:R-:W-:Y:S01]  /*03b0*/  FADD R12, R24, 9.9999997473787516356e-06 ;  /* 0x3727c5ac180c7421 */ /* 0x010fe20000000000 */
[----:B------:R-:W-:-:S05]  /*03c0*/  FADD R24, R25, 9.9999997473787516356e-06 ;  /* 0x3727c5ac19187421 */ /* 0x000fca0000000000 */
[----:B------:R-:W1:Y:S08]  /*03d0*/  MUFU.SQRT R12, R12 ;  /* 0x0000000c000c7308 */ /* 0x000e700000002000 */
[----:B------:R-:W2:Y:S01]  /*03e0*/  MUFU.SQRT R24, R24 ;  /* 0x0000001800187308 */ /* 0x000ea20000002000 */
[----:B------:R-:W-:Y:S01]  /*03f0*/  FADD R25, R26, 9.9999997473787516356e-06 ;  /* 0x3727c5ac1a197421 */ /* 0x000fe20000000000 */
[----:B-1----:R-:W-:-:S02]  /*0400*/  FSETP.GT.AND P5, PT, R12, 8.50705917302346158658e+37, PT ;  /* 0x7e8000000c00780b */ /* 0x002fc40003fa4000 */
[----:B------:R-:W-:-:S04]  /*0410*/  FSETP.GEU.AND P1, PT, R12, 1.175494350822287508e-38, PT ;  /* 0x008000000c00780b */ /* 0x000fc80003f2e000 */
[----:B------:R-:W1:Y:S01]  /*0420*/  MUFU.SQRT R25, R25 ;  /* 0x0000001900197308 */ /* 0x000e620000002000 */
[C---:B--2---:R-:W-:Y:S02]  /*0430*/  FSETP.GT.AND P2, PT, R24.reuse, 8.50705917302346158658e+37, PT ;  /* 0x7e8000001800780b */ /* 0x044fe40003f44000 */
[----:B------:R-:W-:-:S04]  /*0440*/  FSETP.GEU.AND P3, PT, R24, 1.175494350822287508e-38, PT ;  /* 0x008000001800780b */ /* 0x000fc80003f6e000 */
[----:B------:R-:W-:Y:S01]  /*0450*/  @P5 FMUL R12, R12, 0.25 ;  /* 0x3e8000000c0c5820 */ /* 0x000fe20000400000 */
[C---:B------:R-:W-:Y:S01]  /*0460*/  FADD R6, -R14.reuse, R6 ;  /* 0x000000060e067221 */ /* 0x040fe20000000100 */
[C---:B------:R-:W-:Y:S01]  /*0470*/  FADD R10, -R14.reuse, R10 ;  /* 0x0000000a0e0a7221 */ /* 0x040fe20000000100 */
[C---:B------:R-:W-:Y:S01]  /*0480*/  FADD R18, -R14.reuse, R18 ;  /* 0x000000120e127221 */ /* 0x040fe20000000100 */
[----:B------:R-:W-:Y:S01]  /*0490*/  FADD R22, -R14, R22 ;  /* 0x000000160e167221 */ /* 0x000fe20000000100 */
[----:B------:R-:W-:Y:S01]  /*04a0*/  @!P1 FMUL R12, R12, 16777216 ;  /* 0x4b8000000c0c9820 */ /* 0x000fe20000400000 */
[----:B------:R-:W-:Y:S01]  /*04b0*/  HFMA2.MMA R14, -RZ, RZ, 1.625, 0 ;  /* 0x3e800000ff0e7435 */ /* 0x000fe200000001ff */
[C---:B------:R-:W-:Y:S01]  /*04c0*/  FADD R5, -R13.reuse, R5 ;  /* 0x000000050d057221 */ /* 0x040fe20000000100 */
[----:B------:R-:W-:Y:S01]  /*04d0*/  @P2 FMUL R24, R24, 0.25 ;  /* 0x3e80000018182820 */ /* 0x000fe20000400000 */
[C---:B------:R-:W-:Y:S01]  /*04e0*/  FADD R9, -R13.reuse, R9 ;  /* 0x000000090d097221 */ /* 0x040fe20000000100 */
[C---:B------:R-:W-:Y:S01]  /*04f0*/  FADD R17, -R13.reuse, R17 ;  /* 0x000000110d117221 */ /* 0x040fe20000000100 */
[----:B------:R-:W-:Y:S01]  /*0500*/  FADD R21, -R13, R21 ;  /* 0x000000150d157221 */ /* 0x000fe20000000100 */
[----:B0-----:R0:W-:Y:S01]  /*0510*/  MUFU.RCP R34, R12 ;  /* 0x0000000c00227308 */ /* 0x0011e20000001000 */
[----:B------:R-:W-:Y:S01]  /*0520*/  FADD R27, R27, 9.9999997473787516356e-06 ;  /* 0x3727c5ac1b1b7421 */ /* 0x000fe20000000000 */
[----:B-1----:R-:W-:Y:S01]  /*0530*/  FSETP.GT.AND P4, PT, R25, 8.50705917302346158658e+37, PT ;  /* 0x7e8000001900780b */ /* 0x002fe20003f84000 */
[----:B------:R-:W-:Y:S01]  /*0540*/  @!P3 FMUL R24, R24, 16777216 ;  /* 0x4b8000001818b820 */ /* 0x000fe20000400000 */
[----:B0-----:R-:W0:Y:S04]  /*0550*/  LDC.64 R12, c[0x0][0x230] ;  /* 0x00008c00ff0c7b82 */ /* 0x001e280000000a00 */
[----:B------:R1:W2:Y:S01]  /*0560*/  MUFU.SQRT R26, R27 ;  /* 0x0000001b001a7308 */ /* 0x0002a20000002000 */
[----:B------:R-:W-:Y:S01]  /*0570*/  FADD R7, -R15, R7 ;  /* 0x000000070f077221 */ /* 0x000fe20000000100 */
[----:B-1----:R-:W-:-:S02]  /*0580*/  FSEL R27, R14, 1, P5 ;  /* 0x3f8000000e1b7808 */ /* 0x002fc40002800000 */
[----:B------:R-:W-:-:S04]  /*0590*/  FSETP.GEU.AND P5, PT, R25, 1.175494350822287508e-38, PT ;  /* 0x008000001900780b */ /* 0x000fc80003fae000 */
[----:B------:R-:W1:Y:S01]  /*05a0*/  MUFU.RCP R24, R24 ;  /* 0x0000001800187308 */ /* 0x000e620000001000 */
[C---:B------:R-:W-:Y:S01]  /*05b0*/  FADD R11, -R15.reuse, R11 ;  /* 0x0000000b0f0b7221 */ /* 0x040fe20000000100 */
[C---:B------:R-:W-:Y:S01]  /*05c0*/  FADD R19, -R15.reuse, R19 ;  /* 0x000000130f137221 */ /* 0x040fe20000000100 */
[----:B------:R-:W-:Y:S01]  /*05d0*/  FADD R23, -R15, R23 ;  /* 0x000000170f177221 */ /* 0x000fe20000000100 */
[----:B------:R-:W-:Y:S01]  /*05e0*/  FSEL R15, R14, 1, P2 ;  /* 0x3f8000000e0f7808 */ /* 0x000fe20001000000 */
[----:B------:R-:W-:Y:S01]  /*05f0*/  @P4 FMUL R25, R25, 0.25 ;  /* 0x3e80000019194820 */ /* 0x000fe20000400000 */
[----:B------:R-:W-:Y:S01]  /*0600*/  @!P1 FMUL R27, R27, 16777216 ;  /* 0x4b8000001b1b9820 */ /* 0x000fe20000400000 */
[----:B--2---:R-:W-:Y:S02]  /*0610*/  FSETP.GT.AND P6, PT, R26, 8.50705917302346158658e+37, PT ;  /* 0x7e8000001a00780b */ /* 0x004fe40003fc4000 */
[----:B------:R-:W-:Y:S01]  /*0620*/  @!P3 FMUL R15, R15, 16777216 ;  /* 0x4b8000000f0fb820 */ /* 0x000fe20000400000 */
[----:B------:R-:W-:Y:S01]  /*0630*/  @!P5 FMUL R25, R25, 16777216 ;  /* 0x4b8000001919d820 */ /* 0x000fe20000400000 */
[----:B------:R-:W-:Y:S01]  /*0640*/  FMUL R27, R34, R27 ;  /* 0x0000001b221b7220 */ /* 0x000fe20000400000 */
[----:B------:R-:W-:Y:S01]  /*0650*/  FSEL R36, R14, 1, P4 ;  /* 0x3f8000000e247808 */ /* 0x000fe20002000000 */
[----:B-1----:R-:W-:Y:S01]  /*0660*/  FMUL R34, R24, R15 ;  /* 0x0000000f18227220 */ /* 0x002fe20000400000 */
[----:B------:R0:W1:Y:S01]  /*0670*/  MUFU.RCP R35, R25 ;  /* 0x0000001900237308 */ /* 0x0000620000001000 */
[----:B------:R-:W-:-:S02]  /*0680*/  FSEL R37, R14, 1, P6 ;  /* 0x3f8000000e257808 */ /* 0x000fc40003000000 */
[----:B------:R-:W-:Y:S01]  /*0690*/  CS2R R14, SRZ ;  /* 0x00000000000e7805 */ /* 0x000fe2000001ff00 */
[----:B0-----:R-:W-:Y:S01]  /*06a0*/  IMAD.WIDE R24, R33, 0x4, R12 ;  /* 0x0000000421187825 */ /* 0x001fe200078e020c */
[----:B------:R-:W-:-:S06]  /*06b0*/  CS2R R12, SRZ ;  /* 0x00000000000c7805 */ /* 0x000fcc000001ff00 */
[----:B------:R-:W3:Y:S01]  /*06c0*/  @!P0 LDG.E.EL.128 R12, desc[UR6][R24.64] ;  /* 0x00000006180c8981 */ /* 0x000ee2000c2e1d00 */
[C---:B------:R-:W-:Y:S01]  /*06d0*/  FSETP.GEU.AND P1, PT, R26.reuse, 1.175494350822287508e-38, PT ;  /* 0x008000001a00780b */ /* 0x040fe20003f2e000 */
[----:B------:R-:W-:-:S12]  /*06e0*/  @P6 FMUL R26, R26, 0.25 ;  /* 0x3e8000001a1a6820 */ /* 0x000fd80000400000 */
[----:B------:R-:W-:-:S06]  /*06f0*/  @!P1 FMUL R26, R26, 16777216 ;  /* 0x4b8000001a1a9820 */ /* 0x000fcc0000400000 */
[----:B------:R-:W0:Y:S01]  /*0700*/  MUFU.RCP R26, R26 ;  /* 0x0000001a001a7308 */ /* 0x000e220000001000 */
[----:B------:R-:W-:Y:S01]  /*0710*/  @!P5 FMUL R36, R36, 16777216 ;  /* 0x4b8000002424d820 */ /* 0x000fe20000400000 */
[----:B------:R-:W-:-:S03]  /*0720*/  @!P1 FMUL R37, R37, 16777216 ;  /* 0x4b80000025259820 */ /* 0x000fc60000400000 */
[----:B-1----:R-:W-:Y:S01]  /*0730*/  FMUL R35, R35, R36 ;  /* 0x0000002423237220 */ /* 0x002fe20000400000 */
[----:B0-----:R-:W-:Y:S02]  /*0740*/  FMUL R36, R26, R37 ;  /* 0x000000251a247220 */ /* 0x001fe40000400000 */
[----:B------:R-:W0:Y:S01]  /*0750*/  S2R R26, SR_TID.X ;  /* 0x00000000001a7919 */ /* 0x000e220000002100 */
[----:B------:R-:W1:Y:S01]  /*0760*/  S2UR UR5, SR_CgaCtaId ;  /* 0x00000000000579c3 */ /* 0x000e620000008800 */
[C---:B------:R-:W-:Y:S01]  /*0770*/  FMUL R33, R27.reuse, R20 ;  /* 0x000000141b217220 */ /* 0x040fe20000400000 */
[C---:B------:R-:W-:Y:S01]  /*0780*/  FMUL R37, R27.reuse, R16 ;  /* 0x000000101b257220 */ /* 0x040fe20000400000 */
[C---:B------:R-:W-:Y:S01]  /*0790*/  FMUL R8, R27.reuse, R8 ;  /* 0x000000081b087220 */ /* 0x040fe20000400000 */
[----:B------:R-:W-:Y:S01]  /*07a0*/  FMUL R20, R36, R11 ;  /* 0x0000000b24147220 */ /* 0x000fe20000400000 */
[----:B------:R-:W-:Y:S01]  /*07b0*/  FMUL R27, R27, R4 ;  /* 0x000000041b1b7220 */ /* 0x000fe20000400000 */
[----:B------:R-:W-:-:S02]  /*07c0*/  IMAD.SHL.U32 R11, R2, 0x400, RZ ;  /* 0x00000400020b7824 */ /* 0x000fc400078e00ff */
[C---:B------:R-:W-:Y:S01]  /*07d0*/  FMUL R4, R36.reuse, R23 ;  /* 0x0000001724047220 */ /* 0x040fe20000400000 */
[C---:B------:R-:W-:Y:S01]  /*07e0*/  FMUL R16, R36.reuse, R19 ;  /* 0x0000001324107220 */ /* 0x040fe20000400000 */
[----:B------:R-:W-:Y:S01]  /*07f0*/  FMUL R36, R36, R7 ;  /* 0x0000000724247220 */ /* 0x000fe20000400000 */
[----:B------:R-:W-:Y:S02]  /*0800*/  UMOV UR4, 0x400 ;  /* 0x0000040000047882 */ /* 0x000fe40000000000 */
[----:B-1----:R-:W-:Y:S01]  /*0810*/  UPRMT UR4, UR5, 0x654, UR4 ;  /* 0x0000065405047896 */ /* 0x002fe20008000004 */
[--C-:B0-----:R-:W-:Y:S02]  /*0820*/  SHF.R.U32.HI R19, RZ, 0x2, R26.reuse ;  /* 0x00000002ff137819 */ /* 0x101fe4000001161a */
[----:B------:R-:W-:Y:S02]  /*0830*/  SHF.R.U32.HI R26, RZ, 0x2, R26 ;  /* 0x00000002ff1a7819 */ /* 0x000fe4000001161a */
[----:B------:R-:W-:Y:S01]  /*0840*/  SHF.R.U32.HI R2, RZ, 0x6, R2 ;  /* 0x00000006ff027819 */ /* 0x000fe20000011602 */
[-CC-:B---3--:R-:W-:Y:S01]  /*0850*/  FFMA R7, R27, R28.reuse, R12.reuse ;  /* 0x0000001c1b077223 */ /* 0x188fe2000000000c */
[-CC-:B------:R-:W-:Y:S01]  /*0860*/  FFMA R8, R8, R28.reuse, R12.reuse ;  /* 0x0000001c08087223 */ /* 0x180fe2000000000c */
[-CC-:B------:R-:W-:Y:S01]  /*0870*/  FFMA R37, R37, R28.reuse, R12.reuse ;  /* 0x0000001c25257223 */ /* 0x180fe2000000000c */
[----:B------:R-:W-:Y:S01]  /*0880*/  FFMA R33, R33, R28, R12 ;  /* 0x0000001c21217223 */ /* 0x000fe2000000000c */
[----:B------:R-:W-:-:S02]  /*0890*/  LOP3.LUT R12, R11, 0xc00, RZ, 0xc0, !PT ;  /* 0x00000c000b0c7812 */ /* 0x000fc400078ec0ff */
[----:B------:R-:W-:Y:S02]  /*08a0*/  SGXT.U32 R11, R19, 0x6 ;  /* 0x00000006130b781a */ /* 0x000fe40000000000 */
[C---:B------:R-:W-:Y:S02]  /*08b0*/  LOP3.LUT R19, R12.reuse, 0x100, RZ, 0xfc, !PT ;  /* 0x000001000c137812 */ /* 0x040fe400078efcff */
[C---:B------:R-:W-:Y:S02]  /*08c0*/  LOP3.LUT R23, R12.reuse, 0x200, RZ, 0xfc, !PT ;  /* 0x000002000c177812 */ /* 0x040fe400078efcff */
[C---:B------:R-:W-:Y:S02]  /*08d0*/  LOP3.LUT R25, R12.reuse, 0x300, RZ, 0xfc, !PT ;  /* 0x000003000c197812 */ /* 0x040fe400078efcff */
[C---:B------:R-:W-:Y:S02]  /*08e0*/  LOP3.LUT R11, R12.reuse, R11, RZ, 0xfc, !PT ;  /* 0x0000000b0c0b7212 */ /* 0x040fe400078efcff */
[----:B------:R-:W-:-:S02]  /*08f0*/  LEA.HI R24, R12, UR4, RZ, 0x1c ;  /* 0x000000040c187c11 */ /* 0x000fc4000f8fe0ff */
[----:B------:R-:W-:Y:S02]  /*0900*/  LEA.HI R12, R19, UR4, RZ, 0x1c ;  /* 0x00000004130c7c11 */ /* 0x000fe4000f8fe0ff */
[----:B------:R-:W-:Y:S02]  /*0910*/  LEA.HI R28, R23, UR4, RZ, 0x1c ;  /* 0x00000004171c7c11 */ /* 0x000fe4000f8fe0ff */
[----:B------:R-:W-:Y:S01]  /*0920*/  LEA.HI R25, R25, UR4, RZ, 0x1c ;  /* 0x0000000419197c11 */ /* 0x000fe2000f8fe0ff */
[C---:B------:R-:W-:Y:S01]  /*0930*/  IMAD R19, R11.reuse, 0x4, R12 ;  /* 0x000000040b137824 */ /* 0x040fe200078e020c */
[C---:B------:R-:W-:Y:S02]  /*0940*/  LEA R24, R11.reuse, R24, 0x2 ;  /* 0x000000180b187211 */ /* 0x040fe400078e10ff */
[C---:B------:R-:W-:Y:S01]  /*0950*/  LEA R12, R11.reuse, R28, 0x2 ;  /* 0x0000001c0b0c7211 */ /* 0x040fe200078e10ff */
[----:B------:R-:W-:Y:S02]  /*0960*/  IMAD R11, R11, 0x4, R25 ;  /* 0x000000040b0b7824 */ /* 0x000fe400078e0219 */
[C---:B------:R-:W-:Y:S01]  /*0970*/  FMUL R23, R35.reuse, R22 ;  /* 0x0000001623177220 */ /* 0x040fe20000400000 */
[C---:B------:R-:W-:Y:S01]  /*0980*/  FMUL R25, R35.reuse, R18 ;  /* 0x0000001223197220 */ /* 0x040fe20000400000 */
[C---:B------:R-:W-:Y:S01]  /*0990*/  FMUL R27, R35.reuse, R10 ;  /* 0x0000000a231b7220 */ /* 0x040fe20000400000 */
[----:B------:R-:W-:Y:S01]  /*09a0*/  FMUL R35, R35, R6 ;  /* 0x0000000623237220 */ /* 0x000fe20000400000 */
[C---:B------:R-:W-:Y:S01]  /*09b0*/  FMUL R10, R34.reuse, R5 ;  /* 0x00000005220a7220 */ /* 0x040fe20000400000 */
[----:B------:R-:W-:-:S02]  /*09c0*/  FMUL R22, R34, R9 ;  /* 0x0000000922167220 */ /* 0x000fc40000400000 */
[----:B------:R-:W-:Y:S01]  /*09d0*/  FFMA R35, R35, R30, R14 ;  /* 0x0000001e23237223 */ /* 0x000fe2000000000e */
[-CC-:B------:R-:W-:Y:S01]  /*09e0*/  FFMA R10, R10, R29.reuse, R13.reuse ;  /* 0x0000001d0a0a7223 */ /* 0x180fe2000000000d */
[----:B------:R-:W-:-:S03]  /*09f0*/  FFMA R22, R22, R29, R13 ;  /* 0x0000001d16167223 */ /* 0x000fc6000000000d */
[----:B------:R-:W-:Y:S02]  /*0a00*/  FSETP.GT.AND P1, PT, R35, RZ, PT ;  /* 0x000000ff2300720b */ /* 0x000fe40003f24000 */
[----:B------:R-:W-:Y:S02]  /*0a10*/  FSETP.GT.AND P2, PT, R10, RZ, PT ;  /* 0x000000ff0a00720b */ /* 0x000fe40003f44000 */
[----:B------:R-:W-:Y:S01]  /*0a20*/  FSETP.GT.AND P0, PT, R22, RZ, PT ;  /* 0x000000ff1600720b */ /* 0x000fe20003f04000 */
[-CC-:B------:R-:W-:Y:S01]  /*0a30*/  FFMA R27, R27, R30.reuse, R14.reuse ;  /* 0x0000001e1b1b7223 */ /* 0x180fe2000000000e */
[-CC-:B------:R-:W-:Y:S01]  /*0a40*/  FFMA R20, R20, R31.reuse, R15.reuse ;  /* 0x0000001f14147223 */ /* 0x180fe2000000000f */
[----:B------:R-:W-:Y:S01]  /*0a50*/  FSETP.GT.AND P3, PT, R7, RZ, PT ;  /* 0x000000ff0700720b */ /* 0x000fe20003f64000 */
[----:B------:R-:W-:Y:S01]  /*0a60*/  FFMA R25, R25, R30, R14 ;  /* 0x0000001e19197223 */ /* 0x000fe2000000000e */
[----:B------:R-:W-:Y:S01]  /*0a70*/  FSETP.GT.AND P5, PT, R8, RZ, PT ;  /* 0x000000ff0800720b */ /* 0x000fe20003fa4000 */
[----:B------:R-:W-:Y:S01]  /*0a80*/  FFMA R36, R36, R31, R15 ;  /* 0x0000001f24247223 */ /* 0x000fe2000000000f */
[----:B------:R-:W-:-:S02]  /*0a90*/  FSETP.GT.AND P4, PT, R27, RZ, PT ;  /* 0x000000ff1b00720b */ /* 0x000fc40003f84000 */
[----:B------:R-:W-:Y:S01]  /*0aa0*/  @!P1 FMUL R35, R35, 0.10000000149011611938 ;  /* 0x3dcccccd23239820 */ /* 0x000fe20000400000 */
[----:B------:R-:W-:Y:S01]  /*0ab0*/  FSETP.GT.AND P1, PT, R20, RZ, PT ;  /* 0x000000ff1400720b */ /* 0x000fe20003f24000 */
[----:B------:R-:W-:Y:S01]  /*0ac0*/  @!P2 FMUL R10, R10, 0.10000000149011611938 ;  /* 0x3dcccccd0a0aa820 */ /* 0x000fe20000400000 */
[----:B------:R-:W-:Y:S01]  /*0ad0*/  FMUL R18, R34, R17 ;  /* 0x0000001122127220 */ /* 0x000fe20000400000 */
[----:B------:R-:W-:Y:S01]  /*0ae0*/  FSETP.GT.AND P2, PT, R25, RZ, PT ;  /* 0x000000ff1900720b */ /* 0x000fe20003f44000 */
[----:B------:R-:W-:Y:S01]  /*0af0*/  @!P0 FMUL R22, R22, 0.10000000149011611938 ;  /* 0x3dcccccd16168820 */ /* 0x000fe20000400000 */
[----:B------:R-:W-:Y:S01]  /*0b00*/  FSETP.GT.AND P0, PT, R37, RZ, PT ;  /* 0x000000ff2500720b */ /* 0x000fe20003f04000 */
[----:B------:R-:W-:Y:S01]  /*0b10*/  FMUL R6, R34, R21 ;  /* 0x0000001522067220 */ /* 0x000fe20000400000 */
[----:B------:R-:W-:Y:S01]  /*0b20*/  FSETP.GT.AND P6, PT, R36, RZ, PT ;  /* 0x000000ff2400720b */ /* 0x000fe20003fc4000 */
[----:B------:R-:W-:Y:S01]  /*0b30*/  FFMA R18, R18, R29, R13 ;  /* 0x0000001d12127223 */ /* 0x000fe2000000000d */
[----:B------:R-:W-:Y:S01]  /*0b40*/  FFMA R16, R16, R31, R15 ;  /* 0x0000001f10107223 */ /* 0x000fe2000000000f */
[----:B------:R-:W-:Y:S01]  /*0b50*/  FFMA R6, R6, R29, R13 ;  /* 0x0000001d06067223 */ /* 0x000fe2000000000d */
[----:B------:R-:W-:Y:S01]  /*0b60*/  @!P3 FMUL R7, R7, 0.10000000149011611938 ;  /* 0x3dcccccd0707b820 */ /* 0x000fe20000400000 */
[----:B------:R-:W-:Y:S01]  /*0b70*/  FFMA R9, R23, R30, R14 ;  /* 0x0000001e17097223 */ /* 0x000fe2000000000e */
[----:B------:R-:W-:Y:S01]  /*0b80*/  FSETP.GT.AND P3, PT, R18, RZ, PT ;  /* 0x000000ff1200720b */ /* 0x000fe20003f64000 */
[----:B------:R-:W-:Y:S01]  /*0b90*/  FFMA R14, R4, R31, R15 ;  /* 0x0000001f040e7223 */ /* 0x000fe2000000000f */
[----:B------:R-:W-:Y:S01]  /*0ba0*/  @!P5 FMUL R8, R8, 0.10000000149011611938 ;  /* 0x3dcccccd0808d820 */ /* 0x000fe20000400000 */
[----:B------:R-:W-:Y:S01]  /*0bb0*/  FSETP.GT.AND P5, PT, R16, RZ, PT ;  /* 0x000000ff1000720b */ /* 0x000fe20003fa4000 */
[----:B------:R-:W-:Y:S01]  /*0bc0*/  @!P4 FMUL R27, R27, 0.10000000149011611938 ;  /* 0x3dcccccd1b1bc820 */ /* 0x000fe20000400000 */
[----:B------:R-:W-:Y:S01]  /*0bd0*/  FSETP.GT.AND P4, PT, R33, RZ, PT ;  /* 0x000000ff2100720b */ /* 0x000fe20003f84000 */
[----:B------:R-:W-:Y:S01]  /*0be0*/  @!P1 FMUL R20, R20, 0.10000000149011611938 ;  /* 0x3dcccccd14149820 */ /* 0x000fe20000400000 */
[----:B------:R-:W-:Y:S01]  /*0bf0*/  FSETP.GT.AND P1, PT, R6, RZ, PT ;  /* 0x000000ff0600720b */ /* 0x000fe20003f24000 */
[----:B------:R-:W-:Y:S01]  /*0c00*/  @!P2 FMUL R25, R25, 0.10000000149011611938 ;  /* 0x3dcccccd1919a820 */ /* 0x000fe20000400000 */
[----:B------:R-:W-:Y:S01]  /*0c10*/  @!P0 FMUL R37, R37, 0.10000000149011611938 ;  /* 0x3dcccccd25258820 */ /* 0x000fe20000400000 */
[----:B------:R-:W-:Y:S01]  /*0c20*/  FSETP.GT.AND P2, PT, R9, RZ, PT ;  /* 0x000000ff0900720b */ /* 0x000fe20003f44000 */
[----:B------:R-:W-:Y:S01]  /*0c30*/  @!P6 FMUL R36, R36, 0.10000000149011611938 ;  /* 0x3dcccccd2424e820 */ /* 0x000fe20000400000 */
[----:B------:R-:W-:Y:S01]  /*0c40*/  FSETP.GT.AND P0, PT, R14, RZ, PT ;  /* 0x000000ff0e00720b */ /* 0x000fe20003f04000 */
[----:B------:R0:W-:Y:S01]  /*0c50*/  STS [R24], R7 ;  /* 0x0000000718007388 */ /* 0x0001e20000000800 */
[----:B------:R-:W-:-:S03]  /*0c60*/  @!P3 FMUL R18, R18, 0.10000000149011611938 ;  /* 0x3dcccccd1212b820 */ /* 0x000fc60000400000 */
[----:B------:R-:W-:Y:S04]  /*0c70*/  STS [R19+0x400], R10 ;  /* 0x0004000a13007388 */ /* 0x000fe80000000800 */
[----:B------:R-:W-:Y:S01]  /*0c80*/  STS [R12+0x800], R35 ;  /* 0x000800230c007388 */ /* 0x000fe20000000800 */
[----:B------:R-:W-:-:S03]  /*0c90*/  @!P5 FMUL R16, R16, 0.10000000149011611938 ;  /* 0x3dcccccd1010d820 */ /* 0x000fc60000400000 */
[----:B------:R-:W-:Y:S01]  /*0ca0*/  STS [R11+0xc00], R36 ;  /* 0x000c00240b007388 */ /* 0x000fe20000000800 */
[----:B------:R-:W-:-:S03]  /*0cb0*/  @!P4 FMUL R33, R33, 0.10000000149011611938 ;  /* 0x3dcccccd2121c820 */ /* 0x000fc60000400000 */
[----:B------:R1:W-:Y:S01]  /*0cc0*/  STS [R24+0x100], R8 ;  /* 0x0001000818007388 */ /* 0x0003e20000000800 */
[----:B------:R-:W-:-:S03]  /*0cd0*/  @!P1 FMUL R6, R6, 0.10000000149011611938 ;  /* 0x3dcccccd06069820 */ /* 0x000fc60000400000 */
[----:B------:R-:W-:Y:S01]  /*0ce0*/  STS [R19+0x500], R22 ;  /* 0x0005001613007388 */ /* 0x000fe20000000800 */
[----:B------:R-:W-:-:S03]  /*0cf0*/  @!P2 FMUL R9, R9, 0.10000000149011611938 ;  /* 0x3dcccccd0909a820 */ /* 0x000fc60000400000 */
[----:B------:R-:W-:Y:S01]  /*0d00*/  STS [R12+0x900], R27 ;  /* 0x0009001b0c007388 */ /* 0x000fe20000000800 */
[----:B------:R-:W-:-:S03]  /*0d10*/  @!P0 FMUL R14, R14, 0.10000000149011611938 ;  /* 0x3dcccccd0e0e8820 */ /* 0x000fc60000400000 */
[----:B------:R-:W-:Y:S04]  /*0d20*/  STS [R11+0xd00], R20 ;  /* 0x000d00140b007388 */ /* 0x000fe80000000800 */
[----:B------:R-:W-:Y:S01]  /*0d30*/  STS [R24+0x200], R37 ;  /* 0x0002002518007388 */ /* 0x000fe20000000800 */
[----:B------:R-:W-:-:S03]  /*0d40*/  LOP3.LUT R5, R3, 0xfc, RZ, 0xc0, !PT ;  /* 0x000000fc03057812 */ /* 0x000fc600078ec0ff */
[----:B------:R-:W-:Y:S01]  /*0d50*/  STS [R19+0x600], R18 ;  /* 0x0006001213007388 */ /* 0x000fe20000000800 */
[----:B------:R-:W-:-:S03]  /*0d60*/  LOP3.LUT R3, R3, 0x3fc, RZ, 0xc0, !PT ;  /* 0x000003fc03037812 */ /* 0x000fc600078ec0ff */
[----:B------:R-:W-:Y:S04]  /*0d70*/  STS [R12+0xa00], R25 ;  /* 0x000a00190c007388 */ /* 0x000fe80000000800 */
[----:B------:R2:W-:Y:S04]  /*0d80*/  STS [R11+0xe00], R16 ;  /* 0x000e00100b007388 */ /* 0x0005e80000000800 */
[----:B------:R-:W-:Y:S04]  /*0d90*/  STS [R24+0x300], R33 ;  /* 0x0003002118007388 */ /* 0x000fe80000000800 */
[----:B------:R-:W-:Y:S01]  /*0da0*/  STS [R19+0x700], R6 ;  /* 0x0007000613007388 */ /* 0x000fe20000000800 */
[----:B------:R-:W-:-:S03]  /*0db0*/  LOP3.LUT R4, R3, 0x400, RZ, 0xfc, !PT ;  /* 0x0000040003047812 */ /* 0x000fc600078efcff */
[----:B------:R3:W-:Y:S04]  /*0dc0*/  STS [R12+0xb00], R9 ;  /* 0x000b00090c007388 */ /* 0x0007e80000000800 */
[----:B------:R4:W-:Y:S01]  /*0dd0*/  STS [R11+0xf00], R14 ;  /* 0x000f000e0b007388 */ /* 0x0009e20000000800 */
[----:B------:R-:W-:Y:S02]  /*0de0*/  PRMT R32, R5, 0x6540, R32 ;  /* 0x0000654005207816 */ /* 0x000fe40000000020 */
[----:B0-----:R-:W-:Y:S02]  /*0df0*/  LOP3.LUT R7, R3, 0x800, RZ, 0xfc, !PT ;  /* 0x0000080003077812 */ /* 0x001fe400078efcff */
[----:B------:R-:W-:Y:S02]  /*0e00*/  SHF.R.U32.HI R5, RZ, 0x4, R4 ;  /* 0x00000004ff057819 */ /* 0x000fe40000011604 */
[----:B------:R-:W-:-:S02]  /*0e10*/  SHF.R.U32.HI R7, RZ, 0x4, R7 ;  /* 0x00000004ff077819 */ /* 0x000fc40000011607 */
[----:B------:R-:W-:Y:S02]  /*0e20*/  LOP3.LUT R4, R26, 0x30, RZ, 0xc0, !PT ;  /* 0x000000301a047812 */ /* 0x000fe400078ec0ff */
[----:B------:R-:W-:Y:S02]  /*0e30*/  LOP3.LUT R5, R5, 0x70, RZ, 0xc0, !PT ;  /* 0x0000007005057812 */ /* 0x000fe400078ec0ff */
[----:B------:R-:W-:Y:S02]  /*0e40*/  LOP3.LUT R7, R7, 0xb0, RZ, 0xc0, !PT ;  /* 0x000000b007077812 */ /* 0x000fe400078ec0ff */
[----:B------:R-:W-:Y:S01]  /*0e50*/  IADD3 R4, R4, UR4, RZ ;  /* 0x0000000404047c10 */ /* 0x000fe2000fffe0ff */
[----:B-1----:R-:W-:Y:S01]  /*0e60*/  VIADD R8, R5, UR4 ;  /* 0x0000000405087c36 */ /* 0x002fe20008000000 */
[----:B------:R-:W-:-:S03]  /*0e70*/  IADD3 R10, R7, UR4, RZ ;  /* 0x00000004070a7c10 */ /* 0x000fc6000fffe0ff */
[C---:B------:R-:W-:Y:S01]  /*0e80*/  IMAD R4, R3.reuse, 0x4, R4 ;  /* 0x0000000403047824 */ /* 0x040fe200078e0204 */
[----:B------:R-:W-:Y:S01]  /*0e90*/  BAR.SYNC.DEFER_BLOCKING 0x0 ;  /* 0x0000000000007b1d */ /* 0x000fe20000010000 */
[C---:B--2---:R-:W-:Y:S01]  /*0ea0*/  LEA R16, R3.reuse, R8, 0x2 ;  /* 0x0000000803107211 */ /* 0x044fe200078e10ff */
[----:B------:R-:W-:Y:S01]  /*0eb0*/  IMAD R10, R3, 0x4, R10 ;  /* 0x00000004030a7824 */ /* 0x000fe200078e020a */
[--C-:B------:R-:W-:Y:S02]  /*0ec0*/  SHF.R.S32.HI R13, RZ, 0x1f, R32.reuse ;  /* 0x0000001fff0d7819 */ /* 0x100fe40000011420 */
[----:B------:R-:W-:-:S03]  /*0ed0*/  SHF.R.S32.HI R15, RZ, 0x1f, R32 ;  /* 0x0000001fff0f7819 */ /* 0x000fc60000011420 */
[----:B---3--:R-:W0:Y:S01]  /*0ee0*/  LDC.64 R8, c[0x0][0x238] ;  /* 0x00008e00ff087b82 */ /* 0x008e220000000a00 */
[-C--:B------:R-:W-:Y:S02]  /*0ef0*/  LEA.HI R13, R13, R32.reuse, RZ, 0x6 ;  /* 0x000000200d0d7211 */ /* 0x080fe400078f30ff */
[----:B------:R-:W-:Y:S01]  /*0f00*/  LEA.HI R15, R15, R32, RZ, 0x6 ;  /* 0x000000200f0f7211 */ /* 0x000fe200078f30ff */
[----:B------:R-:W1:Y:S04]  /*0f10*/  LDS.128 R4, [R4] ;  /* 0x0000000004047984 */ /* 0x000e680000000c00 */
[----:B------:R-:W2:Y:S04]  /*0f20*/  LDS.128 R16, [R16+0x1000] ;  /* 0x0010000010107984 */ /* 0x000ea80000000c00 */
[----:B------:R0:W3:Y:S01]  /*0f30*/  LDS.128 R20, [R10+0x2000] ;  /* 0x002000000a147984 */ /* 0x0000e20000000c00 */
[----:B------:R-:W-:-:S02]  /*0f40*/  SHF.L.U32 R13, R13, 0x7, RZ ;  /* 0x000000070d0d7819 */ /* 0x000fc400000006ff */
[----:B----4-:R-:W-:Y:S02]  /*0f50*/  SGXT.U32 R11, R2, 0x2 ;  /* 0x00000002020b781a */ /* 0x010fe40000000000 */
[----:B------:R-:W-:Y:S02]  /*0f60*/  LOP3.LUT R15, R15, 0xffffffc0, RZ, 0xc0, !PT ;  /* 0xffffffc00f0f7812 */ /* 0x000fe400078ec0ff */
[----:B------:R-:W-:Y:S02]  /*0f70*/  LOP3.LUT R13, R13, 0xffffe000, RZ, 0xc0, !PT ;  /* 0xffffe0000d0d7812 */ /* 0x000fe400078ec0ff */
[----:B------:R-:W-:Y:S02]  /*0f80*/  LOP3.LUT R11, R11, R0, RZ, 0xfc, !PT ;  /* 0x000000000b0b7212 */ /* 0x000fe400078efcff */
[----:B------:R-:W-:Y:S02]  /*0f90*/  ISETP.GE.AND P0, PT, R32, 0x100, PT ;  /* 0x000001002000780c */ /* 0x000fe40003f06270 */
[----:B------:R-:W-:-:S02]  /*0fa0*/  IADD3 R32, R13, R32, -R15 ;  /* 0x000000200d207210 */ /* 0x000fc40007ffe80f */
[C---:B------:R-:W-:Y:S02]  /*0fb0*/  LOP3.LUT R15, R11.reuse, 0x4, RZ, 0xfc, !PT ;  /* 0x000000040b0f7812 */ /* 0x040fe400078efcff */
[C---:B------:R-:W-:Y:S02]  /*0fc0*/  LOP3.LUT R13, R11.reuse, 0x8, RZ, 0xfc, !PT ;  /* 0x000000080b0d7812 */ /* 0x040fe400078efcff */
[C---:B------:R-:W-:Y:S02]  /*0fd0*/  LOP3.LUT R25, R11.reuse, 0xc, RZ, 0xfc, !PT ;  /* 0x0000000c0b197812 */ /* 0x040fe400078efcff */
[----:B------:R-:W-:Y:S02]  /*0fe0*/  ISETP.LT.AND P3, PT, R11, 0x80, !P0 ;  /* 0x000000800b00780c */ /* 0x000fe40004761270 */
[----:B------:R-:W-:Y:S02]  /*0ff0*/  LOP3.LUT R0, R3, 0xc00, RZ, 0xfc, !PT ;  /* 0x00000c0003007812 */ /* 0x000fe400078efcff */
[----:B------:R-:W-:-:S02]  /*1000*/  ISETP.LT.AND P2, PT, R15, 0x80, !P0 ;  /* 0x000000800f00780c */ /* 0x000fc40004741270 */
[----:B------:R-:W-:Y:S01]  /*1010*/  ISETP.LT.AND P1, PT, R13, 0x80, !P0 ;  /* 0x000000800d00780c */ /* 0x000fe20004721270 */
[--C-:B------:R-:W-:Y:S01]  /*1020*/  IMAD R11, R11, 0x40, R32.reuse ;  /* 0x000000400b0b7824 */ /* 0x100fe200078e0220 */
[----:B------:R-:W-:Y:S02]  /*1030*/  ISETP.LT.AND P0, PT, R25, 0x80, !P0 ;  /* 0x000000801900780c */ /* 0x000fe40004701270 */
[----:B------:R-:W-:Y:S01]  /*1040*/  LEA R15, R15, R32, 0x6 ;  /* 0x000000200f0f7211 */ /* 0x000fe200078e30ff */
[----:B------:R-:W-:Y:S01]  /*1050*/  IMAD R27, R13, 0x40, R32 ;  /* 0x000000400d1b7824 */ /* 0x000fe200078e0220 */
[----:B------:R-:W-:Y:S01]  /*1060*/  SHF.R.U32.HI R0, RZ, 0x4, R0 ;  /* 0x00000004ff007819 */ /* 0x000fe20000011600 */
[----:B0-----:R-:W-:-:S03]  /*1070*/  IMAD.WIDE R10, R11, 0x4, R8 ;  /* 0x000000040b0a7825 */ /* 0x001fc600078e0208 */
[----:B------:R-:W-:Y:S01]  /*1080*/  LOP3.LUT R0, R0, 0xf0, RZ, 0xc0, !PT ;  /* 0x000000f000007812 */ /* 0x000fe200078ec0ff */
[--C-:B------:R-:W-:Y:S01]  /*1090*/  IMAD.WIDE R12, R15, 0x4, R8.reuse ;  /* 0x000000040f0c7825 */ /* 0x100fe200078e0208 */
[----:B-1----:R0:W-:Y:S03]  /*10a0*/  @P3 STG.E.128 desc[UR6][R10.64], R4 ;  /* 0x000000040a003986 */ /* 0x0021e6000c101d06 */
[----:B------:R-:W-:Y:S01]  /*10b0*/  IMAD.WIDE R14, R27, 0x4, R8 ;  /* 0x000000041b0e7825 */ /* 0x000fe200078e0208 */
[----:B------:R-:W-:Y:S01]  /*10c0*/  IADD3 R0, R0, UR4, RZ ;  /* 0x0000000400007c10 */ /* 0x000fe2000fffe0ff */
[----:B--2---:R0:W-:Y:S04]  /*10d0*/  @P2 STG.E.128 desc[UR6][R12.64], R16 ;  /* 0x000000100c002986 */ /* 0x0041e8000c101d06 */
[----:B---3--:R0:W-:Y:S01]  /*10e0*/  @P1 STG.E.128 desc[UR6][R14.64], R20 ;  /* 0x000000140e001986 */ /* 0x0081e2000c101d06 */
[----:B------:R-:W-:Y:S01]  /*10f0*/  IMAD R0, R3, 0x4, R0 ;  /* 0x0000000403007824 */ /* 0x000fe200078e0200 */
[----:B0-----:R-:W-:Y:S06]  /*1100*/  @!P0 EXIT ;  /* 0x000000000000894d */ /* 0x001fec0003800000 */
[----:B0-----:R-:W0:Y:S01]  /*1110*/  LDS.128 R4, [R0+0x3000] ;  /* 0x0030000000047984 */ /* 0x001e220000000c00 */
[----:B------:R-:W-:-:S05]  /*1120*/  LEA R25, R25, R32, 0x6 ;  /* 0x0000002019197211 */ /* 0x000fca00078e30ff */
[----:B------:R-:W-:-:S05]  /*1130*/  IMAD.WIDE R8, R25, 0x4, R8 ;  /* 0x0000000419087825 */ /* 0x000fca00078e0208 */
[----:B0-----:R-:W-:Y:S01]  /*1140*/  STG.E.128 desc[UR6][R8.64], R4 ;  /* 0x0000000408007986 */ /* 0x001fe2000c101d06 */
[----:B------:R-:W-:Y:S05]  /*1150*/  EXIT ;  /* 0x000000000000794d */ /* 0x000fea0003800000 */
.L_x_0:
[----:B------:R-:W-:-:S00]  /*1160*/  BRA `(.L_x_0) ;  /* 0xfffffffc00fc7947 */ /* 0x000fc0000383ffff */
[----:B------:R-:W-:-:S00]  /*1170*/  NOP ;  /* 0x0000000000007918 */ /* 0x000fc00000000000 */
        /* <DEDUP_REMOVED lines=8> */
.L_x_1:


//--------------------- .nv.global.init           --------------------------
	.section	.nv.global.init,"aw",@progbits
.nv.global.init:
	.type		_$_str,@object
	.size		_$_str,(_$_str_$_2 - _$_str)
_$_str:
        /*0000*/ 	.byte	0x5f, 0x5f, 0x43, 0x55, 0x44, 0x41, 0x5f, 0x46, 0x54, 0x5a, 0x00
	.type		_$_str_$_2,@object
	.size		_$_str_$_2,(.L_1 - _$_str_$_2)
_$_str_$_2:
        /*000b*/ 	.byte	0x5f, 0x5f, 0x43, 0x55, 0x44, 0x41, 0x5f, 0x50, 0x52, 0x45, 0x43, 0x5f, 0x53, 0x51, 0x52, 0x54
        /*001b*/ 	.byte	0x00
.L_1:


//--------------------- .nv.shared.triton_poi_fused__native_batch_norm_legit_no_training_leaky_relu_35 --------------------------
	.section	.nv.shared.triton_poi_fused__native_batch_norm_legit_no_training_leaky_relu_35,"aw",@nobits
	.sectionflags	@""
	.align	16
	.zero		1024


//--------------------- .nv.constant0.triton_poi_fused__native_batch_norm_legit_no_training_leaky_relu_35 --------------------------
	.section	.nv.constant0.triton_poi_fused__native_batch_norm_legit_no_training_leaky_relu_35,"a",@progbits
	.sectionflags	@""
	.align	4
.nv.constant0.triton_poi_fused__native_batch_norm_legit_no_training_leaky_relu_35:
	.zero		584
